	.headerflags	@"EF_CUDA_TEXMODE_UNIFIED EF_CUDA_64BIT_ADDRESS EF_CUDA_ACCELERATORS EF_CUDA_SM90 EF_CUDA_VIRTUAL_SM(EF_CUDA_SM90)"
	.elftype	@"ET_EXEC"


//--------------------- .nv.info                  --------------------------
	.section	.nv.info,"",@"SHT_CUDA_INFO"
	.align	4


	//----- nvinfo : EIATTR_REGCOUNT
	.align		4
        /*0000*/ 	.byte	0x04, 0x2f
        /*0002*/ 	.short	(.L_1 - .L_0)
	.align		4
.L_0:
        /*0004*/ 	.word	index@(triton_poi_fused_convolution_leaky_relu_13)
        /*0008*/ 	.word	0x0000000e


	//----- nvinfo : EIATTR_MIN_STACK_SIZE
	.align		4
.L_1:
        /*000c*/ 	.byte	0x04, 0x12
        /*000e*/ 	.short	(.L_3 - .L_2)
	.align		4
.L_2:
        /*0010*/ 	.word	index@(triton_poi_fused_convolution_leaky_relu_13)
        /*0014*/ 	.word	0x00000000


	//----- nvinfo : EIATTR_FRAME_SIZE
	.align		4
.L_3:
        /*0018*/ 	.byte	0x04, 0x11
        /*001a*/ 	.short	(.L_5 - .L_4)
	.align		4
.L_4:
        /*001c*/ 	.word	index@(triton_poi_fused_convolution_leaky_relu_13)
        /*0020*/ 	.word	0x00000000


	//----- nvinfo : EIATTR_MIN_STACK_SIZE
	.align		4
.L_5:
        /*0024*/ 	.byte	0x04, 0x12
        /*0026*/ 	.short	(.L_7 - .L_6)
	.align		4
.L_6:
        /*0028*/ 	.word	index@(triton_poi_fused_convolution_leaky_relu_13)
        /*002c*/ 	.word	0x00000000
.L_7:


//--------------------- .nv.info.triton_poi_fused_convolution_leaky_relu_13 --------------------------
	.section	.nv.info.triton_poi_fused_convolution_leaky_relu_13,"",@"SHT_CUDA_INFO"
	.sectionflags	@""
	.align	4


	//----- nvinfo : EIATTR_CUDA_API_VERSION
	.align		4
        /*0000*/ 	.byte	0x04, 0x37
        /*0002*/ 	.short	(.L_9 - .L_8)
.L_8:
        /*0004*/ 	.word	0x0000007c


	//----- nvinfo : EIATTR_KPARAM_INFO
	.align		4
.L_9:
        /*0008*/ 	.byte	0x04, 0x17
        /*000a*/ 	.short	(.L_11 - .L_10)
.L_10:
        /*000c*/ 	.word	0x00000000
        /*0010*/ 	.short	0x0003
        /*0012*/ 	.short	0x0018
        /*0014*/ 	.byte	0x00, 0xf0, 0x11, 0x00


	//----- nvinfo : EIATTR_KPARAM_INFO
	.align		4
.L_11:
        /*0018*/ 	.byte	0x04, 0x17
        /*001a*/ 	.short	(.L_13 - .L_12)
.L_12:
        /*001c*/ 	.word	0x00000000
        /*0020*/ 	.short	0x0002
        /*0022*/ 	.short	0x0010
        /*0024*/ 	.byte	0x00, 0xf4, 0x21, 0x00


	//----- nvinfo : EIATTR_KPARAM_INFO
	.align		4
.L_13:
        /*0028*/ 	.byte	0x04, 0x17
        /*002a*/ 	.short	(.L_15 - .L_14)
.L_14:
        /*002c*/ 	.word	0x00000000
        /*0030*/ 	.short	0x0001
        /*0032*/ 	.short	0x0008
        /*0034*/ 	.byte	0x00, 0xf4, 0x21, 0x00


	//----- nvinfo : EIATTR_KPARAM_INFO
	.align		4
.L_15:
        /*0038*/ 	.byte	0x04, 0x17
        /*003a*/ 	.short	(.L_17 - .L_16)
.L_16:
        /*003c*/ 	.word	0x00000000
        /*0040*/ 	.short	0x0000
        /*0042*/ 	.short	0x0000
        /*0044*/ 	.byte	0x00, 0xf4, 0x21, 0x00


	//----- nvinfo : EIATTR_SPARSE_MMA_MASK
	.align		4
.L_17:
        /*0048*/ 	.byte	0x03, 0x50
        /*004a*/ 	.short	0x0000


	//----- nvinfo : EIATTR_MAXREG_COUNT
	.align		4
        /*004c*/ 	.byte	0x03, 0x1b
        /*004e*/ 	.short	0x00ff


	//----- nvinfo : EIATTR_EXIT_INSTR_OFFSETS
	.align		4
        /*0050*/ 	.byte	0x04, 0x1c
        /*0052*/ 	.short	(.L_19 - .L_18)


	//   ....[0]....
.L_18:
        /*0054*/ 	.word	0x00000210


	//   ....[1]....
        /*0058*/ 	.word	0x00000230


	//----- nvinfo : EIATTR_REQNTID
	.align		4
.L_19:
        /*005c*/ 	.byte	0x04, 0x10
        /*005e*/ 	.short	(.L_21 - .L_20)
.L_20:
        /*0060*/ 	.word	0x00000080
        /*0064*/ 	.word	0x00000001
        /*0068*/ 	.word	0x00000001


	//----- nvinfo : EIATTR_CBANK_PARAM_SIZE
	.align		4
.L_21:
        /*006c*/ 	.byte	0x03, 0x19
        /*006e*/ 	.short	0x001c


	//----- nvinfo : EIATTR_PARAM_CBANK
	.align		4
        /*0070*/ 	.byte	0x04, 0x0a
        /*0072*/ 	.short	(.L_23 - .L_22)
	.align		4
.L_22:
        /*0074*/ 	.word	index@(.nv.constant0.triton_poi_fused_convolution_leaky_relu_13)
        /*0078*/ 	.short	0x0210
        /*007a*/ 	.short	0x001c


	//----- nvinfo : EIATTR_SW_WAR
	.align		4
.L_23:
        /*007c*/ 	.byte	0x04, 0x36
        /*007e*/ 	.short	(.L_25 - .L_24)
.L_24:
        /*0080*/ 	.word	0x00000008
.L_25:


//--------------------- .nv.callgraph             --------------------------
	.section	.nv.callgraph,"",@"SHT_CUDA_CALLGRAPH"
	.align	4
	.sectionentsize	8
	.align		4
        /*0000*/ 	.word	0x00000000
	.align		4
        /*0004*/ 	.word	0xffffffff
	.align		4
        /*0008*/ 	.word	0x00000000
	.align		4
        /*000c*/ 	.word	0xfffffffe
	.align		4
        /*0010*/ 	.word	0x00000000
	.align		4
        /*0014*/ 	.word	0xfffffffd
	.align		4
        /*0018*/ 	.word	0x00000000
	.align		4
        /*001c*/ 	.word	0xfffffffc


//--------------------- .text.triton_poi_fused_convolution_leaky_relu_13 --------------------------
	.section	.text.triton_poi_fused_convolution_leaky_relu_13,"ax",@progbits
	.align	128
        .global         triton_poi_fused_convolution_leaky_relu_13
        .type           triton_poi_fused_convolution_leaky_relu_13,@function
        .size           triton_poi_fused_convolution_leaky_relu_13,(.L_x_1 - triton_poi_fused_convolution_leaky_relu_13)
        .other          triton_poi_fused_convolution_leaky_relu_13,@"STO_CUDA_ENTRY STV_DEFAULT"
triton_poi_fused_convolution_leaky_relu_13:
.text.triton_poi_fused_convolution_leaky_relu_13:
[----:B------:R-:W0:Y:S02]  /*0000*/  LDC R1, c[0x0][0x28] ;  /* 0x00000a00ff017b82 */ /* 0x000e240000000800 */
[----:B------:R-:W1:Y:S01]  /*0010*/  S2R R0, SR_TID.X ;  /* 0x0000000000007919 */ /* 0x000e620000002100 */
[----:B------:R-:W2:Y:S01]  /*0020*/  LDC.64 R4, c[0x0][0x220] ;  /* 0x00008800ff047b82 */ /* 0x000ea20000000a00 */
[----:B------:R-:W-:Y:S01]  /*0030*/  ULDC.64 UR4, c[0x0][0x208] ;  /* 0x0000820000047ab9 */ /* 0x000fe20000000a00 */
[----:B------:R-:W3:Y:S06]  /*0040*/  S2R R9, SR_CTAID.X ;  /* 0x0000000000097919 */ /* 0x000eec0000002500 */
[----:B------:R-:W4:Y:S01]  /*0050*/  LDC.64 R6, c[0x0][0x218] ;  /* 0x00008600ff067b82 */ /* 0x000f220000000a00 */
[----:B-1----:R-:W-:-:S05]  /*0060*/  LOP3.LUT R0, R0, 0x7f, RZ, 0xc0, !PT ;  /* 0x0000007f00007812 */ /* 0x002fca00078ec0ff */
[----:B---3--:R-:W-:-:S04]  /*0070*/  IMAD R9, R9, 0x80, R0 ;  /* 0x0000008009097824 */ /* 0x008fc800078e0200 */
[C---:B------:R-:W-:Y:S01]  /*0080*/  IMAD.HI R0, R9.reuse, 0x2e8ba2e9, RZ ;  /* 0x2e8ba2e909007827 */ /* 0x040fe200078e02ff */
[----:B------:R-:W-:-:S04]  /*0090*/  ISETP.GE.AND P2, PT, R9, 0xb00, PT ;  /* 0x00000b000900780c */ /* 0x000fc80003f46270 */
[----:B------:R-:W-:-:S04]  /*00a0*/  SHF.R.U32.HI R3, RZ, 0x1f, R0 ;  /* 0x0000001fff037819 */ /* 0x000fc80000011600 */
[----:B------:R-:W-:Y:S02]  /*00b0*/  LEA.HI.SX32 R0, R0, R3, 0x1e ;  /* 0x0000000300007211 */ /* 0x000fe400078ff2ff */
[----:B------:R-:W1:Y:S02]  /*00c0*/  LDC.64 R2, c[0x0][0x210] ;  /* 0x00008400ff027b82 */ /* 0x000e640000000a00 */
[----:B------:R-:W-:-:S04]  /*00d0*/  SHF.R.S32.HI R11, RZ, 0x1f, R0 ;  /* 0x0000001fff0b7819 */ /* 0x000fc80000011400 */
[----:B------:R-:W-:-:S04]  /*00e0*/  LEA.HI R11, R11, R0, RZ, 0x5 ;  /* 0x000000000b0b7211 */ /* 0x000fc800078f28ff */
[----:B------:R-:W-:-:S04]  /*00f0*/  LOP3.LUT R11, R11, 0xffffffe0, RZ, 0xc0, !PT ;  /* 0xffffffe00b0b7812 */ /* 0x000fc800078ec0ff */
[----:B------:R-:W-:Y:S01]  /*0100*/  IADD3 R11, R0, -R11, RZ ;  /* 0x8000000b000b7210 */ /* 0x000fe20007ffe0ff */
[----:B------:R-:W-:-:S04]  /*0110*/  HFMA2.MMA R0, -RZ, RZ, 0, 0 ;  /* 0x00000000ff007435 */ /* 0x000fc800000001ff */
[----:B--2---:R-:W-:-:S04]  /*0120*/  IMAD.WIDE R4, R11, 0x4, R4 ;  /* 0x000000040b047825 */ /* 0x004fc800078e0204 */
[----:B------:R-:W-:Y:S02]  /*0130*/  IMAD.MOV.U32 R11, RZ, RZ, RZ ;  /* 0x000000ffff0b7224 */ /* 0x000fe400078e00ff */
[----:B-1----:R-:W-:-:S04]  /*0140*/  IMAD.WIDE R2, R9, 0x4, R2 ;  /* 0x0000000409027825 */ /* 0x002fc800078e0202 */
[----:B------:R-:W2:Y:S01]  /*0150*/  @!P2 LDG.E.EL R11, desc[UR4][R4.64] ;  /* 0x00000004040ba981 */ /* 0x000ea2000c2e1900 */
[----:B------:R-:W-:Y:S02]  /*0160*/  IMAD.MOV.U32 R8, RZ, RZ, RZ ;  /* 0x000000ffff087224 */ /* 0x000fe400078e00ff */
[----:B----4-:R-:W-:Y:S01]  /*0170*/  IMAD.WIDE R6, R9, 0x4, R6 ;  /* 0x0000000409067825 */ /* 0x010fe200078e0206 */
[----:B------:R-:W2:Y:S04]  /*0180*/  @!P2 LDG.E R0, desc[UR4][R2.64] ;  /* 0x000000040200a981 */ /* 0x000ea8000c1e1900 */
[----:B------:R-:W3:Y:S01]  /*0190*/  @!P2 LDG.E R8, desc[UR4][R6.64] ;  /* 0x000000040608a981 */ /* 0x000ee2000c1e1900 */
[----:B--2---:R-:W-:Y:S01]  /*01a0*/  FSETP.GT.AND P0, PT, R0, -R11, PT ;  /* 0x8000000b0000720b */ /* 0x004fe20003f04000 */
[C---:B------:R-:W-:Y:S01]  /*01b0*/  FADD R9, R11.reuse, R0 ;  /* 0x000000000b097221 */ /* 0x040fe20000000000 */
[----:B---3--:R-:W-:Y:S01]  /*01c0*/  FSETP.GT.AND P1, PT, R11, -R8, PT ;  /* 0x800000080b00720b */ /* 0x008fe20003f24000 */
[----:B------:R-:W-:-:S10]  /*01d0*/  FADD R11, R8, R11 ;  /* 0x0000000b080b7221 */ /* 0x000fd40000000000 */
[----:B------:R-:W-:Y:S02]  /*01e0*/  @!P0 FMUL R9, R9, 0.10000000149011611938 ;  /* 0x3dcccccd09098820 */ /* 0x000fe40000400000 */
[----:B------:R-:W-:-:S03]  /*01f0*/  @!P1 FMUL R11, R11, 0.10000000149011611938 ;  /* 0x3dcccccd0b0b9820 */ /* 0x000fc60000400000 */
[----:B------:R1:W-:Y:S01]  /*0200*/  @!P2 STG.E desc[UR4][R2.64], R9 ;  /* 0x000000090200a986 */ /* 0x0003e2000c101904 */
[----:B------:R-:W-:Y:S05]  /*0210*/  @P2 EXIT ;  /* 0x000000000000294d */ /* 0x000fea0003800000 */
[----:B------:R-:W-:Y:S01]  /*0220*/  STG.E desc[UR4][R6.64], R11 ;  /* 0x0000000b06007986 */ /* 0x000fe2000c101904 */
[----:B------:R-:W-:Y:S05]  /*0230*/  EXIT ;  /* 0x000000000000794d */ /* 0x000fea0003800000 */
.L_x_0:
[----:B------:R-:W-:-:S00]  /*0240*/  BRA `(.L_x_0) ;  /* 0xfffffffc00fc7947 */ /* 0x000fc0000383ffff */
[----:B------:R-:W-:-:S00]  /*0250*/  NOP ;  /* 0x0000000000007918 */ /* 0x000fc00000000000 */
        /* <DEDUP_REMOVED lines=10> */
.L_x_1:


//--------------------- .nv.constant0.triton_poi_fused_convolution_leaky_relu_13 --------------------------
	.section	.nv.constant0.triton_poi_fused_convolution_leaky_relu_13,"a",@progbits
	.sectionflags	@""
	.align	4
.nv.constant0.triton_poi_fused_convolution_leaky_relu_13:
	.zero		556
